.version 3.1 
.target sm_20
.global .s32  gresult;
.global .s64 glong;

.entry main {
   .reg .s32 a, b, c;
   .reg .s64 x;

   ld.global.s32  b, [gresult];
   ld.global.s32  c, [gresult + 4];
   mad.lo.s32   a, b, 45, c;
   st.global.s32 [gresult], a;
   bar.sync 0;

L1:
   ld.global.s32  b, [gresult];
   ld.global.s32  c, [gresult + 4];
   mad.lo.s32   a, 45, b, c;
   st.global.s32 [gresult], a;
   bar.sync 0;

L2:
   ld.global.s32  b, [gresult];
   mad.lo.s32   a, b, 0, c;
   st.global.s32 [gresult], a;
   bar.sync 0;

L3:
   ld.global.s32  b, [gresult];
   neg.s32   b, b;
   mad.lo.s32   a, b, 4, c;
   st.global.s32 [gresult], a;
   bar.sync 0;

L4:
   ld.global.s32  b, [gresult];
   neg.s32   a, b;
   mad.lo.s32   a, a, b, c;
   st.global.s32 [gresult], a;
   bar.sync 0;

L5:
   ld.global.s32  b, [gresult];
   ld.global.s32  a, [gresult+4];
   neg.s32   a, a;
   neg.s32   b, b;
   neg.s32   c, c;
   mad.lo.s32   a, a, b, c;
   st.global.s32 [gresult], a;
   bar.sync 0;

L6:
   ld.global.s64  x, [glong];
   mad.wide.s32   x, a, b, x;
   st.global.s64  [glong], x;
   bar.sync 0;

L7:
   mad.hi.s32     a, a, b, c;
   st.global.s32  [gresult], a;
   bar.sync 0;

L8:
   neg.s32        a, a;
   mad.hi.s32     a, a, b, c;
   st.global.s32  [gresult], a;
   bar.sync 0;

L9:
   neg.s32        c, c;
   mad.hi.s32     a, a, b, c;
   st.global.s32  [gresult], a;
   bar.sync 0;

L10:
   mad.hi.s32.sat a, a, b, c;
   st.global.s32  [gresult], a;
   exit;

}


// ===== COMPILED SASS (sm_100) =====

	.target	sm_100

	.elftype	@"ET_EXEC"


//--------------------- .note.nv.tkinfo           --------------------------
	.section	.note.nv.tkinfo,"",@"SHT_NOTE"
	.sectionflags	@"SHF_NOTE_NV_TKINFO"
	.tkinfo
        /*0018*/ 	.word	0x00000002
        /*0030*/ 	.string	""
        /*0030*/ 	.string	"ptxas"
        /*0030*/ 	.string	"Cuda compilation tools, release 13.0, V13.0.88"
        /*0030*/ 	.string	"Build cuda_13.0.r13.0/compiler.36424714_0"
        /*0030*/ 	.string	"-arch sm_100 "



//--------------------- .note.nv.cuinfo           --------------------------
	.section	.note.nv.cuinfo,"",@"SHT_NOTE"
	.sectionflags	@"SHF_NOTE_NV_CUINFO"
        /*0018*/ 	.short	0x0002
        /*001a*/ 	.short	0x0014
        /*001c*/ 	.short	0x0082
	.zero		2


//--------------------- .nv.info                  --------------------------
	.section	.nv.info,"",@"SHT_CUDA_INFO"
	.align	4


	//----- nvinfo : EIATTR_REGCOUNT
	.align		4
        /*0000*/ 	.byte	0x04, 0x2f
        /*0002*/ 	.short	(.L_3 - .L_2)
	.align		4
.L_2:
        /*0004*/ 	.word	index@(main)
        /*0008*/ 	.word	0x00000016


	//----- nvinfo : EIATTR_FRAME_SIZE
	.align		4
.L_3:
        /*000c*/ 	.byte	0x04, 0x11
        /*000e*/ 	.short	(.L_5 - .L_4)
	.align		4
.L_4:
        /*0010*/ 	.word	index@(main)
        /*0014*/ 	.word	0x00000000


	//----- nvinfo : EIATTR_MIN_STACK_SIZE
	.align		4
.L_5:
        /*0018*/ 	.byte	0x04, 0x12
        /*001a*/ 	.short	(.L_7 - .L_6)
	.align		4
.L_6:
        /*001c*/ 	.word	index@(main)
        /*0020*/ 	.word	0x00000000
.L_7:


//--------------------- .nv.compat                --------------------------
	.section	.nv.compat,"",@"SHT_CUDA_COMPAT_INFO"
	.align	4
        /*0000*/ 	.byte	0x02, 0x09, 0x00, 0x00, 0x02, 0x02, 0x01, 0x00, 0x02, 0x05, 0x05, 0x00, 0x03, 0x07, 0x01, 0x01
        /*0010*/ 	.byte	0x02, 0x03, 0x00, 0x00, 0x02, 0x06, 0x01, 0x00, 0x04, 0x0b, 0x08, 0x00, 0x09, 0x00, 0x00, 0x00
        /*0020*/ 	.byte	0x00, 0x00, 0x00, 0x00


//--------------------- .nv.info.main             --------------------------
	.section	.nv.info.main,"",@"SHT_CUDA_INFO"
	.sectionflags	@""
	.align	4


	//----- nvinfo : EIATTR_CUDA_API_VERSION
	.align		4
        /*0000*/ 	.byte	0x04, 0x37
        /*0002*/ 	.short	(.L_9 - .L_8)
.L_8:
        /*0004*/ 	.word	0x00000082


	//----- nvinfo : EIATTR_SPARSE_MMA_MASK
	.align		4
.L_9:
        /*0008*/ 	.byte	0x03, 0x50
        /*000a*/ 	.short	0x0000


	//----- nvinfo : EIATTR_MAXREG_COUNT
	.align		4
        /*000c*/ 	.byte	0x03, 0x1b
        /*000e*/ 	.short	0x00ff


	//----- nvinfo : EIATTR_NUM_BARRIERS
	.align		4
        /*0010*/ 	.byte	0x02, 0x4c
        /*0012*/ 	.byte	0x01
	.zero		1


	//----- nvinfo : EIATTR_MERCURY_ISA_VERSION
	.align		4
        /*0014*/ 	.byte	0x03, 0x5f
        /*0016*/ 	.short	0x0101


	//----- nvinfo : EIATTR_VRC_CTA_INIT_COUNT
	.align		4
        /*0018*/ 	.byte	0x02, 0x4a
	.zero		1
	.zero		1


	//----- nvinfo : EIATTR_EXIT_INSTR_OFFSETS
	.align		4
        /*001c*/ 	.byte	0x04, 0x1c
        /*001e*/ 	.short	(.L_11 - .L_10)


	//   ....[0]....
.L_10:
        /*0020*/ 	.word	0x00000390


	//----- nvinfo : EIATTR_SW_WAR
	.align		4
.L_11:
        /*0024*/ 	.byte	0x04, 0x36
        /*0026*/ 	.short	(.L_13 - .L_12)
.L_12:
        /*0028*/ 	.word	0x00000008
.L_13:


//--------------------- .nv.callgraph             --------------------------
	.section	.nv.callgraph,"",@"SHT_CUDA_CALLGRAPH"
	.align	4
	.sectionentsize	8
	.align		4
        /*0000*/ 	.word	0x00000000
	.align		4
        /*0004*/ 	.word	0xffffffff
	.align		4
        /*0008*/ 	.word	0x00000000
	.align		4
        /*000c*/ 	.word	0xfffffffe
	.align		4
        /*0010*/ 	.word	0x00000000
	.align		4
        /*0014*/ 	.word	0xfffffffd
	.align		4
        /*0018*/ 	.word	0x00000000
	.align		4
        /*001c*/ 	.word	0xfffffffc


//--------------------- .nv.constant4             --------------------------
	.section	.nv.constant4,"a",@progbits
	.align	8
	.align		8
.nv.constant4:
        /*0000*/ 	.dword	gresult
	.align		8
        /*0008*/ 	.dword	glong


//--------------------- .text.main                --------------------------
	.section	.text.main,"ax",@progbits
	.align	128
.text.main:
        .type           main,@function
        .size           main,(.L_x_1 - main)
        .other          main,@"STO_CUDA_ENTRY STV_DEFAULT"
main:
[----:B------:R-:W-:Y:S08]  /*0000*/  LDC R1, c[0x0][0x37c] ;  /* 0x0000df00ff017b82 */ /* 0x000ff00000000800 */
[----:B------:R-:W0:Y:S01]  /*0010*/  LDC.64 R2, c[0x4][RZ] ;  /* 0x01000000ff027b82 */ /* 0x000e220000000a00 */
[----:B------:R-:W0:Y:S02]  /*0020*/  LDCU.64 UR4, c[0x0][0x358] ;  /* 0x00006b00ff0477ac */ /* 0x000e240008000a00 */
[----:B0-----:R-:W2:Y:S04]  /*0030*/  LDG.E R0, desc[UR4][R2.64] ;  /* 0x0000000402007981 */ /* 0x001ea8000c1e1900 */
[----:B------:R-:W2:Y:S02]  /*0040*/  LDG.E R5, desc[UR4][R2.64+0x4] ;  /* 0x0000040402057981 */ /* 0x000ea4000c1e1900 */
[----:B--2---:R-:W-:-:S05]  /*0050*/  IMAD R7, R0, 0x2d, R5 ;  /* 0x0000002d00077824 */ /* 0x004fca00078e0205 */
[----:B------:R-:W-:Y:S01]  /*0060*/  STG.E desc[UR4][R2.64], R7 ;  /* 0x0000000702007986 */ /* 0x000fe2000c101904 */
[----:B------:R-:W-:Y:S06]  /*0070*/  BAR.SYNC.DEFER_BLOCKING 0x0 ;  /* 0x0000000000007b1d */ /* 0x000fec0000010000 */
[----:B------:R-:W2:Y:S04]  /*0080*/  LDG.E R4, desc[UR4][R2.64] ;  /* 0x0000000402047981 */ /* 0x000ea8000c1e1900 */
[----:B------:R-:W2:Y:S02]  /*0090*/  LDG.E R5, desc[UR4][R2.64+0x4] ;  /* 0x0000040402057981 */ /* 0x000ea4000c1e1900 */
[----:B--2---:R-:W-:-:S05]  /*00a0*/  IMAD R9, R4, 0x2d, R5 ;  /* 0x0000002d04097824 */ /* 0x004fca00078e0205 */
[----:B------:R0:W-:Y:S01]  /*00b0*/  STG.E desc[UR4][R2.64], R9 ;  /* 0x0000000902007986 */ /* 0x0001e2000c101904 */
[----:B------:R-:W-:Y:S06]  /*00c0*/  BAR.SYNC.DEFER_BLOCKING 0x0 ;  /* 0x0000000000007b1d */ /* 0x000fec0000010000 */
[----:B------:R-:W-:Y:S02]  /*00d0*/  STG.E desc[UR4][R2.64], R5 ;  /* 0x0000000502007986 */ /* 0x000fe4000c101904 */
[----:B------:R-:W-:Y:S06]  /*00e0*/  BAR.SYNC.DEFER_BLOCKING 0x0 ;  /* 0x0000000000007b1d */ /* 0x000fec0000010000 */
[----:B------:R-:W2:Y:S02]  /*00f0*/  LDG.E R4, desc[UR4][R2.64] ;  /* 0x0000000402047981 */ /* 0x000ea4000c1e1900 */
[----:B--2---:R-:W-:-:S05]  /*0100*/  IMAD R11, R4, -0x4, R5 ;  /* 0xfffffffc040b7824 */ /* 0x004fca00078e0205 */
[----:B------:R1:W-:Y:S01]  /*0110*/  STG.E desc[UR4][R2.64], R11 ;  /* 0x0000000b02007986 */ /* 0x0003e2000c101904 */
[----:B------:R-:W-:Y:S06]  /*0120*/  BAR.SYNC.DEFER_BLOCKING 0x0 ;  /* 0x0000000000007b1d */ /* 0x000fec0000010000 */
[----:B------:R-:W2:Y:S02]  /*0130*/  LDG.E R4, desc[UR4][R2.64] ;  /* 0x0000000402047981 */ /* 0x000ea4000c1e1900 */
[----:B--2---:R-:W-:-:S05]  /*0140*/  IADD3 R13, PT, PT, -R4, RZ, RZ ;  /* 0x000000ff040d7210 */ /* 0x004fca0007ffe1ff */
[----:B------:R-:W-:-:S05]  /*0150*/  IMAD R13, R4, R13, R5 ;  /* 0x0000000d040d7224 */ /* 0x000fca00078e0205 */
[----:B------:R2:W-:Y:S01]  /*0160*/  STG.E desc[UR4][R2.64], R13 ;  /* 0x0000000d02007986 */ /* 0x0005e2000c101904 */
[----:B------:R-:W-:Y:S06]  /*0170*/  BAR.SYNC.DEFER_BLOCKING 0x0 ;  /* 0x0000000000007b1d */ /* 0x000fec0000010000 */
[----:B------:R-:W3:Y:S04]  /*0180*/  LDG.E R4, desc[UR4][R2.64] ;  /* 0x0000000402047981 */ /* 0x000ee8000c1e1900 */
[----:B0-----:R-:W3:Y:S01]  /*0190*/  LDG.E R9, desc[UR4][R2.64+0x4] ;  /* 0x0000040402097981 */ /* 0x001ee2000c1e1900 */
[----:B------:R-:W0:Y:S01]  /*01a0*/  LDC.64 R6, c[0x4][0x8] ;  /* 0x01000200ff067b82 */ /* 0x000e220000000a00 */
[----:B---3--:R-:W-:-:S05]  /*01b0*/  IMAD R15, R4, R9, -R5 ;  /* 0x00000009040f7224 */ /* 0x008fca00078e0a05 */
[----:B------:R3:W-:Y:S02]  /*01c0*/  STG.E desc[UR4][R2.64], R15 ;  /* 0x0000000f02007986 */ /* 0x0007e4000c101904 */
[----:B------:R-:W-:Y:S06]  /*01d0*/  BAR.SYNC.DEFER_BLOCKING 0x0 ;  /* 0x0000000000007b1d */ /* 0x000fec0000010000 */
[----:B0-----:R-:W4:Y:S01]  /*01e0*/  LDG.E.64 R8, desc[UR4][R6.64] ;  /* 0x0000000406087981 */ /* 0x001f22000c1e1b00 */
[----:B------:R-:W-:Y:S01]  /*01f0*/  HFMA2 R10, -RZ, RZ, 0, 0 ;  /* 0x00000000ff0a7431 */ /* 0x000fe200000001ff */
[----:B-1----:R-:W-:-:S02]  /*0200*/  IADD3 R11, PT, PT, -R5, RZ, RZ ;  /* 0x000000ff050b7210 */ /* 0x002fc40007ffe1ff */
[----:B------:R-:W-:Y:S02]  /*0210*/  IADD3 R0, PT, PT, -R4, RZ, RZ ;  /* 0x000000ff04007210 */ /* 0x000fe40007ffe1ff */
[----:B------:R-:W-:-:S03]  /*0220*/  MOV R4, RZ ;  /* 0x000000ff00047202 */ /* 0x000fc60000000f00 */
[----:B--2---:R-:W-:-:S05]  /*0230*/  IMAD.HI R13, R15, R0, R10 ;  /* 0x000000000f0d7227 */ /* 0x004fca00078e020a */
[----:B------:R-:W-:-:S05]  /*0240*/  IADD3 R17, PT, PT, -R13, RZ, RZ ;  /* 0x000000ff0d117210 */ /* 0x000fca0007ffe1ff */
[----:B------:R-:W-:-:S04]  /*0250*/  IMAD.HI R17, R17, R0, R10 ;  /* 0x0000000011117227 */ /* 0x000fc800078e020a */
[----:B------:R-:W-:-:S04]  /*0260*/  IMAD.WIDE R10, R15, R0, RZ ;  /* 0x000000000f0a7225 */ /* 0x000fc800078e02ff */
[----:B------:R-:W-:-:S06]  /*0270*/  IMAD.HI R19, R17, R0, R4 ;  /* 0x0000000011137227 */ /* 0x000fcc00078e0204 */
[----:B------:R-:W-:-:S05]  /*0280*/  IMAD.HI R4, R19, R0, RZ ;  /* 0x0000000013047227 */ /* 0x000fca00078e02ff */
[----:B---3--:R-:W-:-:S04]  /*0290*/  IADD3 R15, PT, PT, R4, R5, RZ ;  /* 0x00000005040f7210 */ /* 0x008fc80007ffe0ff */
[----:B------:R-:W-:Y:S02]  /*02a0*/  PLOP3.LUT P1, PT, R4.SIGN, R5.SIGN, R15.SIGN, 0x40, 0x0 ;  /* 0x000000050400721f */ /* 0x000fe4000072400f */
[----:B----4-:R-:W-:-:S04]  /*02b0*/  IADD3 R8, P0, PT, R8, R10, RZ ;  /* 0x0000000a08087210 */ /* 0x010fc80007f1e0ff */
[----:B------:R-:W-:Y:S02]  /*02c0*/  IADD3.X R9, PT, PT, R9, R11, RZ, P0, !PT ;  /* 0x0000000b09097210 */ /* 0x000fe400007fe4ff */
[----:B------:R-:W-:-:S03]  /*02d0*/  PLOP3.LUT P0, PT, R4.SIGN, R5.SIGN, R15.SIGN, 0x2, 0x0 ;  /* 0x000000050400721f */ /* 0x000fc6000070020f */
[----:B------:R-:W-:Y:S01]  /*02e0*/  STG.E.64 desc[UR4][R6.64], R8 ;  /* 0x0000000806007986 */ /* 0x000fe2000c101b04 */
[----:B------:R-:W-:Y:S01]  /*02f0*/  SEL R5, R15, 0x7fffffff, !P0 ;  /* 0x7fffffff0f057807 */ /* 0x000fe20004000000 */
[----:B------:R-:W-:Y:S03]  /*0300*/  BAR.SYNC.DEFER_BLOCKING 0x0 ;  /* 0x0000000000007b1d */ /* 0x000fe60000010000 */
[----:B------:R-:W-:-:S03]  /*0310*/  SEL R5, R5, 0x80000000, !P1 ;  /* 0x8000000005057807 */ /* 0x000fc60004800000 */
[----:B------:R-:W-:Y:S02]  /*0320*/  STG.E desc[UR4][R2.64], R13 ;  /* 0x0000000d02007986 */ /* 0x000fe4000c101904 */
[----:B------:R-:W-:Y:S06]  /*0330*/  BAR.SYNC.DEFER_BLOCKING 0x0 ;  /* 0x0000000000007b1d */ /* 0x000fec0000010000 */
[----:B------:R-:W-:Y:S02]  /*0340*/  STG.E desc[UR4][R2.64], R17 ;  /* 0x0000001102007986 */ /* 0x000fe4000c101904 */
[----:B------:R-:W-:Y:S06]  /*0350*/  BAR.SYNC.DEFER_BLOCKING 0x0 ;  /* 0x0000000000007b1d */ /* 0x000fec0000010000 */
[----:B------:R-:W-:Y:S02]  /*0360*/  STG.E desc[UR4][R2.64], R19 ;  /* 0x0000001302007986 */ /* 0x000fe4000c101904 */
[----:B------:R-:W-:Y:S06]  /*0370*/  BAR.SYNC.DEFER_BLOCKING 0x0 ;  /* 0x0000000000007b1d */ /* 0x000fec0000010000 */
[----:B------:R-:W-:Y:S01]  /*0380*/  STG.E desc[UR4][R2.64], R5 ;  /* 0x0000000502007986 */ /* 0x000fe2000c101904 */
[----:B------:R-:W-:Y:S05]  /*0390*/  EXIT ;  /* 0x000000000000794d */ /* 0x000fea0003800000 */
.L_x_0:
[----:B------:R-:W-:-:S00]  /*03a0*/  BRA `(.L_x_0) ;  /* 0xfffffffc00fc7947 */ /* 0x000fc0000383ffff */
[----:B------:R-:W-:-:S00]  /*03b0*/  NOP ;  /* 0x0000000000007918 */ /* 0x000fc00000000000 */
        /* <DEDUP_REMOVED lines=12> */
.L_x_1:


//--------------------- .nv.shared.reserved.0     --------------------------
	.section	.nv.shared.reserved.0,"aw",@nobits
	.weak		__nv_reservedSMEM_offset_0_alias
	.size		__nv_reservedSMEM_offset_0_alias, 0, 64
	.other		__nv_reservedSMEM_offset_0_alias,@"STO_CUDA_RESERVED_SHARED STV_DEFAULT"
__nv_reservedSMEM_offset_0_alias:
	.zero		0
	.zero		64


//--------------------- .nv.global                --------------------------
	.section	.nv.global,"aw",@nobits
	.align	8
.nv.global:
	.type		glong,@object
	.size		glong,(gresult - glong)
glong:
	.zero		8
	.type		gresult,@object
	.size		gresult,(.L_0 - gresult)
gresult:
	.zero		4
.L_0:


//--------------------- .nv.constant0.main        --------------------------
	.section	.nv.constant0.main,"a",@progbits
	.sectionflags	@""
	.align	4
.nv.constant0.main:
	.zero		896


//--------------------- SYMBOLS --------------------------

	.type		.nv.reservedSmem.offset0,@object
	.size		.nv.reservedSmem.offset0,0x4
